	.headerflags	@"EF_CUDA_TEXMODE_UNIFIED EF_CUDA_64BIT_ADDRESS EF_CUDA_ACCELERATORS EF_CUDA_SM90 EF_CUDA_VIRTUAL_SM(EF_CUDA_SM90)"
	.elftype	@"ET_EXEC"


//--------------------- .nv.info                  --------------------------
	.section	.nv.info,"",@"SHT_CUDA_INFO"
	.align	4


	//----- nvinfo : EIATTR_REGCOUNT
	.align		4
        /*0000*/ 	.byte	0x04, 0x2f
        /*0002*/ 	.short	(.L_1 - .L_0)
	.align		4
.L_0:
        /*0004*/ 	.word	index@(triton_poi_fused_index_select_0)
        /*0008*/ 	.word	0x0000000c


	//----- nvinfo : EIATTR_MIN_STACK_SIZE
	.align		4
.L_1:
        /*000c*/ 	.byte	0x04, 0x12
        /*000e*/ 	.short	(.L_3 - .L_2)
	.align		4
.L_2:
        /*0010*/ 	.word	index@(triton_poi_fused_index_select_0)
        /*0014*/ 	.word	0x00000000


	//----- nvinfo : EIATTR_FRAME_SIZE
	.align		4
.L_3:
        /*0018*/ 	.byte	0x04, 0x11
        /*001a*/ 	.short	(.L_5 - .L_4)
	.align		4
.L_4:
        /*001c*/ 	.word	index@(triton_poi_fused_index_select_0)
        /*0020*/ 	.word	0x00000000


	//----- nvinfo : EIATTR_MIN_STACK_SIZE
	.align		4
.L_5:
        /*0024*/ 	.byte	0x04, 0x12
        /*0026*/ 	.short	(.L_7 - .L_6)
	.align		4
.L_6:
        /*0028*/ 	.word	index@(triton_poi_fused_index_select_0)
        /*002c*/ 	.word	0x00000000
.L_7:


//--------------------- .nv.info.triton_poi_fused_index_select_0 --------------------------
	.section	.nv.info.triton_poi_fused_index_select_0,"",@"SHT_CUDA_INFO"
	.sectionflags	@""
	.align	4


	//----- nvinfo : EIATTR_CUDA_API_VERSION
	.align		4
        /*0000*/ 	.byte	0x04, 0x37
        /*0002*/ 	.short	(.L_9 - .L_8)
.L_8:
        /*0004*/ 	.word	0x0000007c


	//----- nvinfo : EIATTR_KPARAM_INFO
	.align		4
.L_9:
        /*0008*/ 	.byte	0x04, 0x17
        /*000a*/ 	.short	(.L_11 - .L_10)
.L_10:
        /*000c*/ 	.word	0x00000000
        /*0010*/ 	.short	0x0002
        /*0012*/ 	.short	0x0010
        /*0014*/ 	.byte	0x00, 0xf0, 0x11, 0x00


	//----- nvinfo : EIATTR_KPARAM_INFO
	.align		4
.L_11:
        /*0018*/ 	.byte	0x04, 0x17
        /*001a*/ 	.short	(.L_13 - .L_12)
.L_12:
        /*001c*/ 	.word	0x00000000
        /*0020*/ 	.short	0x0001
        /*0022*/ 	.short	0x0008
        /*0024*/ 	.byte	0x00, 0xf4, 0x21, 0x00


	//----- nvinfo : EIATTR_KPARAM_INFO
	.align		4
.L_13:
        /*0028*/ 	.byte	0x04, 0x17
        /*002a*/ 	.short	(.L_15 - .L_14)
.L_14:
        /*002c*/ 	.word	0x00000000
        /*0030*/ 	.short	0x0000
        /*0032*/ 	.short	0x0000
        /*0034*/ 	.byte	0x00, 0xf4, 0x21, 0x00


	//----- nvinfo : EIATTR_SPARSE_MMA_MASK
	.align		4
.L_15:
        /*0038*/ 	.byte	0x03, 0x50
        /*003a*/ 	.short	0x0000


	//----- nvinfo : EIATTR_MAXREG_COUNT
	.align		4
        /*003c*/ 	.byte	0x03, 0x1b
        /*003e*/ 	.short	0x00ff


	//----- nvinfo : EIATTR_EXIT_INSTR_OFFSETS
	.align		4
        /*0040*/ 	.byte	0x04, 0x1c
        /*0042*/ 	.short	(.L_17 - .L_16)


	//   ....[0]....
.L_16:
        /*0044*/ 	.word	0x00000170


	//   ....[1]....
        /*0048*/ 	.word	0x00000190


	//----- nvinfo : EIATTR_REQNTID
	.align		4
.L_17:
        /*004c*/ 	.byte	0x04, 0x10
        /*004e*/ 	.short	(.L_19 - .L_18)
.L_18:
        /*0050*/ 	.word	0x00000020
        /*0054*/ 	.word	0x00000001
        /*0058*/ 	.word	0x00000001


	//----- nvinfo : EIATTR_CRS_STACK_SIZE
	.align		4
.L_19:
        /*005c*/ 	.byte	0x04, 0x1e
        /*005e*/ 	.short	(.L_21 - .L_20)
.L_20:
        /*0060*/ 	.word	0x00000000


	//----- nvinfo : EIATTR_CBANK_PARAM_SIZE
	.align		4
.L_21:
        /*0064*/ 	.byte	0x03, 0x19
        /*0066*/ 	.short	0x0014


	//----- nvinfo : EIATTR_PARAM_CBANK
	.align		4
        /*0068*/ 	.byte	0x04, 0x0a
        /*006a*/ 	.short	(.L_23 - .L_22)
	.align		4
.L_22:
        /*006c*/ 	.word	index@(.nv.constant0.triton_poi_fused_index_select_0)
        /*0070*/ 	.short	0x0210
        /*0072*/ 	.short	0x0014


	//----- nvinfo : EIATTR_SW_WAR
	.align		4
.L_23:
        /*0074*/ 	.byte	0x04, 0x36
        /*0076*/ 	.short	(.L_25 - .L_24)
.L_24:
        /*0078*/ 	.word	0x00000008
.L_25:


//--------------------- .nv.callgraph             --------------------------
	.section	.nv.callgraph,"",@"SHT_CUDA_CALLGRAPH"
	.align	4
	.sectionentsize	8
	.align		4
        /*0000*/ 	.word	0x00000000
	.align		4
        /*0004*/ 	.word	0xffffffff
	.align		4
        /*0008*/ 	.word	0x00000000
	.align		4
        /*000c*/ 	.word	0xfffffffe
	.align		4
        /*0010*/ 	.word	0x00000000
	.align		4
        /*0014*/ 	.word	0xfffffffd
	.align		4
        /*0018*/ 	.word	0x00000000
	.align		4
        /*001c*/ 	.word	0xfffffffc


//--------------------- .text.triton_poi_fused_index_select_0 --------------------------
	.section	.text.triton_poi_fused_index_select_0,"ax",@progbits
	.align	128
        .global         triton_poi_fused_index_select_0
        .type           triton_poi_fused_index_select_0,@function
        .size           triton_poi_fused_index_select_0,(.L_x_3 - triton_poi_fused_index_select_0)
        .other          triton_poi_fused_index_select_0,@"STO_CUDA_ENTRY STV_DEFAULT"
triton_poi_fused_index_select_0:
.text.triton_poi_fused_index_select_0:
[----:B------:R-:W0:Y:S02]  /*0000*/  LDC R1, c[0x0][0x28] ;  /* 0x00000a00ff017b82 */ /* 0x000e240000000800 */
[----:B------:R-:W1:Y:S01]  /*0010*/  S2R R0, SR_TID.X ;  /* 0x0000000000007919 */ /* 0x000e620000002100 */
[----:B------:R-:W2:Y:S01]  /*0020*/  LDC.64 R4, c[0x0][0x218] ;  /* 0x00008600ff047b82 */ /* 0x000ea20000000a00 */
[----:B------:R-:W-:Y:S01]  /*0030*/  ULDC.64 UR4, c[0x0][0x208] ;  /* 0x0000820000047ab9 */ /* 0x000fe20000000a00 */
[----:B------:R-:W-:Y:S01]  /*0040*/  BSSY B0, `(.L_x_0) ;  /* 0x0000012000007945 */ /* 0x000fe20003800000 */
[----:B------:R-:W3:Y:S05]  /*0050*/  S2R R7, SR_CTAID.X ;  /* 0x0000000000077919 */ /* 0x000eea0000002500 */
[----:B------:R-:W4:Y:S01]  /*0060*/  LDC.64 R2, c[0x0][0x210] ;  /* 0x00008400ff027b82 */ /* 0x000f220000000a00 */
[----:B-1----:R-:W-:-:S05]  /*0070*/  IMAD.SHL.U32 R0, R0, 0x2, RZ ;  /* 0x0000000200007824 */ /* 0x002fca00078e00ff */
[----:B------:R-:W-:-:S05]  /*0080*/  LOP3.LUT R0, R0, 0x3e, RZ, 0xc0, !PT ;  /* 0x0000003e00007812 */ /* 0x000fca00078ec0ff */
[----:B---3--:R-:W-:-:S04]  /*0090*/  IMAD R7, R7, 0x40, R0 ;  /* 0x0000004007077824 */ /* 0x008fc800078e0200 */
[C---:B--2---:R-:W-:Y:S01]  /*00a0*/  IMAD.WIDE R4, R7.reuse, 0x4, R4 ;  /* 0x0000000407047825 */ /* 0x044fe200078e0204 */
[----:B------:R-:W-:Y:S02]  /*00b0*/  SHF.R.S32.HI R0, RZ, 0x1f, R7 ;  /* 0x0000001fff007819 */ /* 0x000fe40000011407 */
[----:B------:R-:W-:Y:S02]  /*00c0*/  ISETP.GE.AND P0, PT, R7, 0x40, PT ;  /* 0x000000400700780c */ /* 0x000fe40003f06270 */
[----:B------:R-:W-:-:S05]  /*00d0*/  LEA.HI R0, R0, R7, RZ, 0x2 ;  /* 0x0000000700007211 */ /* 0x000fca00078f10ff */
[C---:B------:R-:W-:Y:S01]  /*00e0*/  IMAD.SHL.U32 R6, R0.reuse, 0x4, RZ ;  /* 0x0000000400067824 */ /* 0x040fe200078e00ff */
[----:B------:R-:W-:-:S04]  /*00f0*/  LOP3.LUT R0, R0, 0xfffffffc, RZ, 0xc0, !PT ;  /* 0xfffffffc00007812 */ /* 0x000fc800078ec0ff */
[----:B------:R-:W-:-:S04]  /*0100*/  LOP3.LUT R6, R6, 0xfffffff0, RZ, 0xc0, !PT ;  /* 0xfffffff006067812 */ /* 0x000fc800078ec0ff */
[----:B------:R-:W-:Y:S02]  /*0110*/  IADD3 R9, R6, R7, -R0 ;  /* 0x0000000706097210 */ /* 0x000fe40007ffe800 */
[----:B------:R-:W-:-:S03]  /*0120*/  CS2R R6, SRZ ;  /* 0x0000000000067805 */ /* 0x000fc6000001ff00 */
[----:B----4-:R-:W-:Y:S01]  /*0130*/  IMAD.WIDE R2, R9, 0x4, R2 ;  /* 0x0000000409027825 */ /* 0x010fe200078e0202 */
[----:B------:R-:W-:Y:S06]  /*0140*/  @P0 BRA `(.L_x_1) ;  /* 0x0000000000040947 */ /* 0x000fec0003800000 */
[----:B------:R1:W5:Y:S02]  /*0150*/  LDG.E.64 R6, desc[UR4][R2.64] ;  /* 0x0000000402067981 */ /* 0x000364000c1e1b00 */
.L_x_1:
[----:B------:R-:W-:Y:S05]  /*0160*/  BSYNC B0 ;  /* 0x0000000000007941 */ /* 0x000fea0003800000 */
.L_x_0:
[----:B------:R-:W-:Y:S05]  /*0170*/  @P0 EXIT ;  /* 0x000000000000094d */ /* 0x000fea0003800000 */
[----:B-----5:R-:W-:Y:S01]  /*0180*/  STG.E.64 desc[UR4][R4.64], R6 ;  /* 0x0000000604007986 */ /* 0x020fe2000c101b04 */
[----:B------:R-:W-:Y:S05]  /*0190*/  EXIT ;  /* 0x000000000000794d */ /* 0x000fea0003800000 */
.L_x_2:
[----:B------:R-:W-:-:S00]  /*01a0*/  BRA `(.L_x_2) ;  /* 0xfffffffc00fc7947 */ /* 0x000fc0000383ffff */
[----:B------:R-:W-:-:S00]  /*01b0*/  NOP ;  /* 0x0000000000007918 */ /* 0x000fc00000000000 */
        /* <DEDUP_REMOVED lines=12> */
.L_x_3:


//--------------------- .nv.constant0.triton_poi_fused_index_select_0 --------------------------
	.section	.nv.constant0.triton_poi_fused_index_select_0,"a",@progbits
	.sectionflags	@""
	.align	4
.nv.constant0.triton_poi_fused_index_select_0:
	.zero		548
